//
// Generated by NVIDIA NVVM Compiler
//
// Compiler Build ID: CL-36424714
// Cuda compilation tools, release 13.0, V13.0.88
// Based on NVVM 20.0.0
//

.version 9.0
.target sm_100
.address_size 64

	// .globl	_Z8additionPKfS0_Pfi

.visible .entry _Z8additionPKfS0_Pfi(
	.param .u64 .ptr .align 1 _Z8additionPKfS0_Pfi_param_0,
	.param .u64 .ptr .align 1 _Z8additionPKfS0_Pfi_param_1,
	.param .u64 .ptr .align 1 _Z8additionPKfS0_Pfi_param_2,
	.param .u32 _Z8additionPKfS0_Pfi_param_3
)
{
	.reg .pred 	%p<2>;
	.reg .b32 	%r<6>;
	.reg .b32 	%f<4>;
	.reg .b64 	%rd<11>;

	ld.param.u64 	%rd1, [_Z8additionPKfS0_Pfi_param_0];
	ld.param.u64 	%rd2, [_Z8additionPKfS0_Pfi_param_1];
	ld.param.u64 	%rd3, [_Z8additionPKfS0_Pfi_param_2];
	ld.param.u32 	%r2, [_Z8additionPKfS0_Pfi_param_3];
	mov.u32 	%r3, %ctaid.x;
	mov.u32 	%r4, %ntid.x;
	mov.u32 	%r5, %tid.x;
	mad.lo.s32 	%r1, %r3, %r4, %r5;
	setp.ge.s32 	%p1, %r1, %r2;
	@%p1 bra 	$L__BB0_2;
	cvta.to.global.u64 	%rd4, %rd1;
	cvta.to.global.u64 	%rd5, %rd2;
	cvta.to.global.u64 	%rd6, %rd3;
	mul.wide.s32 	%rd7, %r1, 4;
	add.s64 	%rd8, %rd4, %rd7;
	ld.global.f32 	%f1, [%rd8];
	add.s64 	%rd9, %rd5, %rd7;
	ld.global.f32 	%f2, [%rd9];
	add.f32 	%f3, %f1, %f2;
	add.s64 	%rd10, %rd6, %rd7;
	st.global.f32 	[%rd10], %f3;
$L__BB0_2:
	ret;

}
	// .globl	_Z9addition2PKfS0_Pfi
.visible .entry _Z9addition2PKfS0_Pfi(
	.param .u64 .ptr .align 1 _Z9addition2PKfS0_Pfi_param_0,
	.param .u64 .ptr .align 1 _Z9addition2PKfS0_Pfi_param_1,
	.param .u64 .ptr .align 1 _Z9addition2PKfS0_Pfi_param_2,
	.param .u32 _Z9addition2PKfS0_Pfi_param_3
)
{
	.reg .pred 	%p<3>;
	.reg .b32 	%r<11>;
	.reg .b32 	%f<4>;
	.reg .b64 	%rd<11>;

	ld.param.u64 	%rd4, [_Z9addition2PKfS0_Pfi_param_0];
	ld.param.u64 	%rd5, [_Z9addition2PKfS0_Pfi_param_1];
	ld.param.u64 	%rd6, [_Z9addition2PKfS0_Pfi_param_2];
	ld.param.u32 	%r6, [_Z9addition2PKfS0_Pfi_param_3];
	mov.u32 	%r7, %ctaid.x;
	mov.u32 	%r1, %ntid.x;
	mov.u32 	%r8, %tid.x;
	mad.lo.s32 	%r10, %r7, %r1, %r8;
	setp.ge.s32 	%p1, %r10, %r6;
	@%p1 bra 	$L__BB1_3;
	mov.u32 	%r9, %nctaid.x;
	mul.lo.s32 	%r3, %r1, %r9;
	cvta.to.global.u64 	%rd1, %rd4;
	cvta.to.global.u64 	%rd2, %rd5;
	cvta.to.global.u64 	%rd3, %rd6;
$L__BB1_2:
	mul.wide.s32 	%rd7, %r10, 4;
	add.s64 	%rd8, %rd1, %rd7;
	ld.global.f32 	%f1, [%rd8];
	add.s64 	%rd9, %rd2, %rd7;
	ld.global.f32 	%f2, [%rd9];
	add.f32 	%f3, %f1, %f2;
	add.s64 	%rd10, %rd3, %rd7;
	st.global.f32 	[%rd10], %f3;
	add.s32 	%r10, %r10, %r3;
	setp.lt.s32 	%p2, %r10, %r6;
	@%p2 bra 	$L__BB1_2;
$L__BB1_3:
	ret;

}
	// .globl	_Z10adddition3PKfS0_Pfi
.visible .entry _Z10adddition3PKfS0_Pfi(
	.param .u64 .ptr .align 1 _Z10adddition3PKfS0_Pfi_param_0,
	.param .u64 .ptr .align 1 _Z10adddition3PKfS0_Pfi_param_1,
	.param .u64 .ptr .align 1 _Z10adddition3PKfS0_Pfi_param_2,
	.param .u32 _Z10adddition3PKfS0_Pfi_param_3
)
{
	.reg .pred 	%p<2>;
	.reg .b32 	%r<8>;
	.reg .b32 	%f<13>;
	.reg .b64 	%rd<11>;

	ld.param.u64 	%rd1, [_Z10adddition3PKfS0_Pfi_param_0];
	ld.param.u64 	%rd2, [_Z10adddition3PKfS0_Pfi_param_1];
	ld.param.u64 	%rd3, [_Z10adddition3PKfS0_Pfi_param_2];
	ld.param.u32 	%r2, [_Z10adddition3PKfS0_Pfi_param_3];
	mov.u32 	%r3, %ctaid.x;
	mov.u32 	%r4, %ntid.x;
	mov.u32 	%r5, %tid.x;
	mad.lo.s32 	%r1, %r3, %r4, %r5;
	shl.b32 	%r6, %r1, 2;
	or.b32  	%r7, %r6, 3;
	setp.ge.s32 	%p1, %r7, %r2;
	@%p1 bra 	$L__BB2_2;
	cvta.to.global.u64 	%rd4, %rd1;
	cvta.to.global.u64 	%rd5, %rd2;
	cvta.to.global.u64 	%rd6, %rd3;
	mul.wide.s32 	%rd7, %r1, 16;
	add.s64 	%rd8, %rd4, %rd7;
	ld.global.v4.f32 	{%f1, %f2, %f3, %f4}, [%rd8];
	add.s64 	%rd9, %rd5, %rd7;
	ld.global.v4.f32 	{%f5, %f6, %f7, %f8}, [%rd9];
	add.f32 	%f9, %f1, %f5;
	add.f32 	%f10, %f2, %f6;
	add.f32 	%f11, %f3, %f7;
	add.f32 	%f12, %f4, %f8;
	add.s64 	%rd10, %rd6, %rd7;
	st.global.v4.f32 	[%rd10], {%f9, %f10, %f11, %f12};
$L__BB2_2:
	ret;

}
	// .globl	_Z9addition4PKfS0_Pfi
.visible .entry _Z9addition4PKfS0_Pfi(
	.param .u64 .ptr .align 1 _Z9addition4PKfS0_Pfi_param_0,
	.param .u64 .ptr .align 1 _Z9addition4PKfS0_Pfi_param_1,
	.param .u64 .ptr .align 1 _Z9addition4PKfS0_Pfi_param_2,
	.param .u32 _Z9addition4PKfS0_Pfi_param_3
)
{
	.reg .pred 	%p<3>;
	.reg .b32 	%r<11>;
	.reg .b32 	%f<4>;
	.reg .b64 	%rd<11>;

	ld.param.u64 	%rd4, [_Z9addition4PKfS0_Pfi_param_0];
	ld.param.u64 	%rd5, [_Z9addition4PKfS0_Pfi_param_1];
	ld.param.u64 	%rd6, [_Z9addition4PKfS0_Pfi_param_2];
	ld.param.u32 	%r6, [_Z9addition4PKfS0_Pfi_param_3];
	mov.u32 	%r7, %ctaid.x;
	mov.u32 	%r1, %ntid.x;
	mov.u32 	%r8, %tid.x;
	mad.lo.s32 	%r10, %r7, %r1, %r8;
	setp.ge.s32 	%p1, %r10, %r6;
	@%p1 bra 	$L__BB3_3;
	mov.u32 	%r9, %nctaid.x;
	mul.lo.s32 	%r3, %r1, %r9;
	cvta.to.global.u64 	%rd1, %rd4;
	cvta.to.global.u64 	%rd2, %rd5;
	cvta.to.global.u64 	%rd3, %rd6;
$L__BB3_2:
	mul.wide.s32 	%rd7, %r10, 4;
	add.s64 	%rd8, %rd1, %rd7;
	ld.global.f32 	%f1, [%rd8];
	add.s64 	%rd9, %rd2, %rd7;
	ld.global.f32 	%f2, [%rd9];
	add.f32 	%f3, %f1, %f2;
	add.s64 	%rd10, %rd3, %rd7;
	st.global.f32 	[%rd10], %f3;
	add.s32 	%r10, %r10, %r3;
	setp.lt.s32 	%p2, %r10, %r6;
	@%p2 bra 	$L__BB3_2;
$L__BB3_3:
	ret;

}


// ===== COMPILED SASS (sm_100) =====

	.target	sm_100

	.elftype	@"ET_EXEC"


//--------------------- .note.nv.tkinfo           --------------------------
	.section	.note.nv.tkinfo,"",@"SHT_NOTE"
	.sectionflags	@"SHF_NOTE_NV_TKINFO"
	.tkinfo
        /*0018*/ 	.word	0x00000002
        /*0030*/ 	.string	""
        /*0030*/ 	.string	"ptxas"
        /*0030*/ 	.string	"Cuda compilation tools, release 13.0, V13.0.88"
        /*0030*/ 	.string	"Build cuda_13.0.r13.0/compiler.36424714_0"
        /*0030*/ 	.string	"-arch sm_100 -m 64 "



//--------------------- .note.nv.cuinfo           --------------------------
	.section	.note.nv.cuinfo,"",@"SHT_NOTE"
	.sectionflags	@"SHF_NOTE_NV_CUINFO"
        /*0018*/ 	.short	0x0002
        /*001a*/ 	.short	0x0064
        /*001c*/ 	.short	0x0082
	.zero		2


//--------------------- .nv.info                  --------------------------
	.section	.nv.info,"",@"SHT_CUDA_INFO"
	.align	4


	//----- nvinfo : EIATTR_REGCOUNT
	.align		4
        /*0000*/ 	.byte	0x04, 0x2f
        /*0002*/ 	.short	(.L_1 - .L_0)
	.align		4
.L_0:
        /*0004*/ 	.word	index@(_Z8additionPKfS0_Pfi)
        /*0008*/ 	.word	0x0000000c


	//----- nvinfo : EIATTR_FRAME_SIZE
	.align		4
.L_1:
        /*000c*/ 	.byte	0x04, 0x11
        /*000e*/ 	.short	(.L_3 - .L_2)
	.align		4
.L_2:
        /*0010*/ 	.word	index@(_Z8additionPKfS0_Pfi)
        /*0014*/ 	.word	0x00000000


	//----- nvinfo : EIATTR_REGCOUNT
	.align		4
.L_3:
        /*0018*/ 	.byte	0x04, 0x2f
        /*001a*/ 	.short	(.L_5 - .L_4)
	.align		4
.L_4:
        /*001c*/ 	.word	index@(_Z9addition2PKfS0_Pfi)
        /*0020*/ 	.word	0x00000014


	//----- nvinfo : EIATTR_FRAME_SIZE
	.align		4
.L_5:
        /*0024*/ 	.byte	0x04, 0x11
        /*0026*/ 	.short	(.L_7 - .L_6)
	.align		4
.L_6:
        /*0028*/ 	.word	index@(_Z9addition2PKfS0_Pfi)
        /*002c*/ 	.word	0x00000000


	//----- nvinfo : EIATTR_REGCOUNT
	.align		4
.L_7:
        /*0030*/ 	.byte	0x04, 0x2f
        /*0032*/ 	.short	(.L_9 - .L_8)
	.align		4
.L_8:
        /*0034*/ 	.word	index@(_Z10adddition3PKfS0_Pfi)
        /*0038*/ 	.word	0x00000016


	//----- nvinfo : EIATTR_FRAME_SIZE
	.align		4
.L_9:
        /*003c*/ 	.byte	0x04, 0x11
        /*003e*/ 	.short	(.L_11 - .L_10)
	.align		4
.L_10:
        /*0040*/ 	.word	index@(_Z10adddition3PKfS0_Pfi)
        /*0044*/ 	.word	0x00000000


	//----- nvinfo : EIATTR_REGCOUNT
	.align		4
.L_11:
        /*0048*/ 	.byte	0x04, 0x2f
        /*004a*/ 	.short	(.L_13 - .L_12)
	.align		4
.L_12:
        /*004c*/ 	.word	index@(_Z9addition4PKfS0_Pfi)
        /*0050*/ 	.word	0x00000014


	//----- nvinfo : EIATTR_FRAME_SIZE
	.align		4
.L_13:
        /*0054*/ 	.byte	0x04, 0x11
        /*0056*/ 	.short	(.L_15 - .L_14)
	.align		4
.L_14:
        /*0058*/ 	.word	index@(_Z9addition4PKfS0_Pfi)
        /*005c*/ 	.word	0x00000000


	//----- nvinfo : EIATTR_MIN_STACK_SIZE
	.align		4
.L_15:
        /*0060*/ 	.byte	0x04, 0x12
        /*0062*/ 	.short	(.L_17 - .L_16)
	.align		4
.L_16:
        /*0064*/ 	.word	index@(_Z9addition4PKfS0_Pfi)
        /*0068*/ 	.word	0x00000000


	//----- nvinfo : EIATTR_MIN_STACK_SIZE
	.align		4
.L_17:
        /*006c*/ 	.byte	0x04, 0x12
        /*006e*/ 	.short	(.L_19 - .L_18)
	.align		4
.L_18:
        /*0070*/ 	.word	index@(_Z10adddition3PKfS0_Pfi)
        /*0074*/ 	.word	0x00000000


	//----- nvinfo : EIATTR_MIN_STACK_SIZE
	.align		4
.L_19:
        /*0078*/ 	.byte	0x04, 0x12
        /*007a*/ 	.short	(.L_21 - .L_20)
	.align		4
.L_20:
        /*007c*/ 	.word	index@(_Z9addition2PKfS0_Pfi)
        /*0080*/ 	.word	0x00000000


	//----- nvinfo : EIATTR_MIN_STACK_SIZE
	.align		4
.L_21:
        /*0084*/ 	.byte	0x04, 0x12
        /*0086*/ 	.short	(.L_23 - .L_22)
	.align		4
.L_22:
        /*0088*/ 	.word	index@(_Z8additionPKfS0_Pfi)
        /*008c*/ 	.word	0x00000000
.L_23:


//--------------------- .nv.compat                --------------------------
	.section	.nv.compat,"",@"SHT_CUDA_COMPAT_INFO"
	.align	4
        /*0000*/ 	.byte	0x02, 0x09, 0x00, 0x00, 0x02, 0x02, 0x01, 0x00, 0x02, 0x05, 0x05, 0x00, 0x03, 0x07, 0x01, 0x01
        /*0010*/ 	.byte	0x02, 0x03, 0x00, 0x00, 0x02, 0x06, 0x01, 0x00, 0x04, 0x0b, 0x08, 0x00, 0x09, 0x00, 0x00, 0x00
        /*0020*/ 	.byte	0x00, 0x00, 0x00, 0x00


//--------------------- .nv.info._Z9addition4PKfS0_Pfi --------------------------
	.section	.nv.info._Z9addition4PKfS0_Pfi,"",@"SHT_CUDA_INFO"
	.sectionflags	@""
	.align	4


	//----- nvinfo : EIATTR_CUDA_API_VERSION
	.align		4
        /*0000*/ 	.byte	0x04, 0x37
        /*0002*/ 	.short	(.L_25 - .L_24)
.L_24:
        /*0004*/ 	.word	0x00000082


	//----- nvinfo : EIATTR_KPARAM_INFO
	.align		4
.L_25:
        /*0008*/ 	.byte	0x04, 0x17
        /*000a*/ 	.short	(.L_27 - .L_26)
.L_26:
        /*000c*/ 	.word	0x00000000
        /*0010*/ 	.short	0x0003
        /*0012*/ 	.short	0x0018
        /*0014*/ 	.byte	0x00, 0xf0, 0x11, 0x00


	//----- nvinfo : EIATTR_KPARAM_INFO
	.align		4
.L_27:
        /*0018*/ 	.byte	0x04, 0x17
        /*001a*/ 	.short	(.L_29 - .L_28)
.L_28:
        /*001c*/ 	.word	0x00000000
        /*0020*/ 	.short	0x0002
        /*0022*/ 	.short	0x0010
        /*0024*/ 	.byte	0x00, 0xf5, 0x21, 0x00


	//----- nvinfo : EIATTR_KPARAM_INFO
	.align		4
.L_29:
        /*0028*/ 	.byte	0x04, 0x17
        /*002a*/ 	.short	(.L_31 - .L_30)
.L_30:
        /*002c*/ 	.word	0x00000000
        /*0030*/ 	.short	0x0001
        /*0032*/ 	.short	0x0008
        /*0034*/ 	.byte	0x00, 0xf5, 0x21, 0x00


	//----- nvinfo : EIATTR_KPARAM_INFO
	.align		4
.L_31:
        /*0038*/ 	.byte	0x04, 0x17
        /*003a*/ 	.short	(.L_33 - .L_32)
.L_32:
        /*003c*/ 	.word	0x00000000
        /*0040*/ 	.short	0x0000
        /*0042*/ 	.short	0x0000
        /*0044*/ 	.byte	0x00, 0xf5, 0x21, 0x00


	//----- nvinfo : EIATTR_SPARSE_MMA_MASK
	.align		4
.L_33:
        /*0048*/ 	.byte	0x03, 0x50
        /*004a*/ 	.short	0x0000


	//----- nvinfo : EIATTR_MAXREG_COUNT
	.align		4
        /*004c*/ 	.byte	0x03, 0x1b
        /*004e*/ 	.short	0x00ff


	//----- nvinfo : EIATTR_MERCURY_ISA_VERSION
	.align		4
        /*0050*/ 	.byte	0x03, 0x5f
        /*0052*/ 	.short	0x0101


	//----- nvinfo : EIATTR_VRC_CTA_INIT_COUNT
	.align		4
        /*0054*/ 	.byte	0x02, 0x4a
	.zero		1
	.zero		1


	//----- nvinfo : EIATTR_EXIT_INSTR_OFFSETS
	.align		4
        /*0058*/ 	.byte	0x04, 0x1c
        /*005a*/ 	.short	(.L_35 - .L_34)


	//   ....[0]....
.L_34:
        /*005c*/ 	.word	0x00000070


	//   ....[1]....
        /*0060*/ 	.word	0x00000180


	//----- nvinfo : EIATTR_CRS_STACK_SIZE
	.align		4
.L_35:
        /*0064*/ 	.byte	0x04, 0x1e
        /*0066*/ 	.short	(.L_37 - .L_36)
.L_36:
        /*0068*/ 	.word	0x00000000


	//----- nvinfo : EIATTR_CBANK_PARAM_SIZE
	.align		4
.L_37:
        /*006c*/ 	.byte	0x03, 0x19
        /*006e*/ 	.short	0x001c


	//----- nvinfo : EIATTR_PARAM_CBANK
	.align		4
        /*0070*/ 	.byte	0x04, 0x0a
        /*0072*/ 	.short	(.L_39 - .L_38)
	.align		4
.L_38:
        /*0074*/ 	.word	index@(.nv.constant0._Z9addition4PKfS0_Pfi)
        /*0078*/ 	.short	0x0380
        /*007a*/ 	.short	0x001c


	//----- nvinfo : EIATTR_SW_WAR
	.align		4
.L_39:
        /*007c*/ 	.byte	0x04, 0x36
        /*007e*/ 	.short	(.L_41 - .L_40)
.L_40:
        /*0080*/ 	.word	0x00000008
.L_41:


//--------------------- .nv.info._Z10adddition3PKfS0_Pfi --------------------------
	.section	.nv.info._Z10adddition3PKfS0_Pfi,"",@"SHT_CUDA_INFO"
	.sectionflags	@""
	.align	4


	//----- nvinfo : EIATTR_CUDA_API_VERSION
	.align		4
        /*0000*/ 	.byte	0x04, 0x37
        /*0002*/ 	.short	(.L_43 - .L_42)
.L_42:
        /*0004*/ 	.word	0x00000082


	//----- nvinfo : EIATTR_KPARAM_INFO
	.align		4
.L_43:
        /*0008*/ 	.byte	0x04, 0x17
        /*000a*/ 	.short	(.L_45 - .L_44)
.L_44:
        /*000c*/ 	.word	0x00000000
        /*0010*/ 	.short	0x0003
        /*0012*/ 	.short	0x0018
        /*0014*/ 	.byte	0x00, 0xf0, 0x11, 0x00


	//----- nvinfo : EIATTR_KPARAM_INFO
	.align		4
.L_45:
        /*0018*/ 	.byte	0x04, 0x17
        /*001a*/ 	.short	(.L_47 - .L_46)
.L_46:
        /*001c*/ 	.word	0x00000000
        /*0020*/ 	.short	0x0002
        /*0022*/ 	.short	0x0010
        /*0024*/ 	.byte	0x00, 0xf5, 0x21, 0x00


	//----- nvinfo : EIATTR_KPARAM_INFO
	.align		4
.L_47:
        /*0028*/ 	.byte	0x04, 0x17
        /*002a*/ 	.short	(.L_49 - .L_48)
.L_48:
        /*002c*/ 	.word	0x00000000
        /*0030*/ 	.short	0x0001
        /*0032*/ 	.short	0x0008
        /*0034*/ 	.byte	0x00, 0xf5, 0x21, 0x00


	//----- nvinfo : EIATTR_KPARAM_INFO
	.align		4
.L_49:
        /*0038*/ 	.byte	0x04, 0x17
        /*003a*/ 	.short	(.L_51 - .L_50)
.L_50:
        /*003c*/ 	.word	0x00000000
        /*0040*/ 	.short	0x0000
        /*0042*/ 	.short	0x0000
        /*0044*/ 	.byte	0x00, 0xf5, 0x21, 0x00


	//----- nvinfo : EIATTR_SPARSE_MMA_MASK
	.align		4
.L_51:
        /*0048*/ 	.byte	0x03, 0x50
        /*004a*/ 	.short	0x0000


	//----- nvinfo : EIATTR_MAXREG_COUNT
	.align		4
        /*004c*/ 	.byte	0x03, 0x1b
        /*004e*/ 	.short	0x00ff


	//----- nvinfo : EIATTR_MERCURY_ISA_VERSION
	.align		4
        /*0050*/ 	.byte	0x03, 0x5f
        /*0052*/ 	.short	0x0101


	//----- nvinfo : EIATTR_VRC_CTA_INIT_COUNT
	.align		4
        /*0054*/ 	.byte	0x02, 0x4a
	.zero		1
	.zero		1


	//----- nvinfo : EIATTR_EXIT_INSTR_OFFSETS
	.align		4
        /*0058*/ 	.byte	0x04, 0x1c
        /*005a*/ 	.short	(.L_53 - .L_52)


	//   ....[0]....
.L_52:
        /*005c*/ 	.word	0x00000080


	//   ....[1]....
        /*0060*/ 	.word	0x00000170


	//----- nvinfo : EIATTR_CBANK_PARAM_SIZE
	.align		4
.L_53:
        /*0064*/ 	.byte	0x03, 0x19
        /*0066*/ 	.short	0x001c


	//----- nvinfo : EIATTR_PARAM_CBANK
	.align		4
        /*0068*/ 	.byte	0x04, 0x0a
        /*006a*/ 	.short	(.L_55 - .L_54)
	.align		4
.L_54:
        /*006c*/ 	.word	index@(.nv.constant0._Z10adddition3PKfS0_Pfi)
        /*0070*/ 	.short	0x0380
        /*0072*/ 	.short	0x001c


	//----- nvinfo : EIATTR_SW_WAR
	.align		4
.L_55:
        /*0074*/ 	.byte	0x04, 0x36
        /*0076*/ 	.short	(.L_57 - .L_56)
.L_56:
        /*0078*/ 	.word	0x00000008
.L_57:


//--------------------- .nv.info._Z9addition2PKfS0_Pfi --------------------------
	.section	.nv.info._Z9addition2PKfS0_Pfi,"",@"SHT_CUDA_INFO"
	.sectionflags	@""
	.align	4


	//----- nvinfo : EIATTR_CUDA_API_VERSION
	.align		4
        /*0000*/ 	.byte	0x04, 0x37
        /*0002*/ 	.short	(.L_59 - .L_58)
.L_58:
        /*0004*/ 	.word	0x00000082


	//----- nvinfo : EIATTR_KPARAM_INFO
	.align		4
.L_59:
        /*0008*/ 	.byte	0x04, 0x17
        /*000a*/ 	.short	(.L_61 - .L_60)
.L_60:
        /*000c*/ 	.word	0x00000000
        /*0010*/ 	.short	0x0003
        /*0012*/ 	.short	0x0018
        /*0014*/ 	.byte	0x00, 0xf0, 0x11, 0x00


	//----- nvinfo : EIATTR_KPARAM_INFO
	.align		4
.L_61:
        /*0018*/ 	.byte	0x04, 0x17
        /*001a*/ 	.short	(.L_63 - .L_62)
.L_62:
        /*001c*/ 	.word	0x00000000
        /*0020*/ 	.short	0x0002
        /*0022*/ 	.short	0x0010
        /*0024*/ 	.byte	0x00, 0xf5, 0x21, 0x00


	//----- nvinfo : EIATTR_KPARAM_INFO
	.align		4
.L_63:
        /*0028*/ 	.byte	0x04, 0x17
        /*002a*/ 	.short	(.L_65 - .L_64)
.L_64:
        /*002c*/ 	.word	0x00000000
        /*0030*/ 	.short	0x0001
        /*0032*/ 	.short	0x0008
        /*0034*/ 	.byte	0x00, 0xf5, 0x21, 0x00


	//----- nvinfo : EIATTR_KPARAM_INFO
	.align		4
.L_65:
        /*0038*/ 	.byte	0x04, 0x17
        /*003a*/ 	.short	(.L_67 - .L_66)
.L_66:
        /*003c*/ 	.word	0x00000000
        /*0040*/ 	.short	0x0000
        /*0042*/ 	.short	0x0000
        /*0044*/ 	.byte	0x00, 0xf5, 0x21, 0x00


	//----- nvinfo : EIATTR_SPARSE_MMA_MASK
	.align		4
.L_67:
        /*0048*/ 	.byte	0x03, 0x50
        /*004a*/ 	.short	0x0000


	//----- nvinfo : EIATTR_MAXREG_COUNT
	.align		4
        /*004c*/ 	.byte	0x03, 0x1b
        /*004e*/ 	.short	0x00ff


	//----- nvinfo : EIATTR_MERCURY_ISA_VERSION
	.align		4
        /*0050*/ 	.byte	0x03, 0x5f
        /*0052*/ 	.short	0x0101


	//----- nvinfo : EIATTR_VRC_CTA_INIT_COUNT
	.align		4
        /*0054*/ 	.byte	0x02, 0x4a
	.zero		1
	.zero		1


	//----- nvinfo : EIATTR_EXIT_INSTR_OFFSETS
	.align		4
        /*0058*/ 	.byte	0x04, 0x1c
        /*005a*/ 	.short	(.L_69 - .L_68)


	//   ....[0]....
.L_68:
        /*005c*/ 	.word	0x00000070


	//   ....[1]....
        /*0060*/ 	.word	0x00000180


	//----- nvinfo : EIATTR_CRS_STACK_SIZE
	.align		4
.L_69:
        /*0064*/ 	.byte	0x04, 0x1e
        /*0066*/ 	.short	(.L_71 - .L_70)
.L_70:
        /*0068*/ 	.word	0x00000000


	//----- nvinfo : EIATTR_CBANK_PARAM_SIZE
	.align		4
.L_71:
        /*006c*/ 	.byte	0x03, 0x19
        /*006e*/ 	.short	0x001c


	//----- nvinfo : EIATTR_PARAM_CBANK
	.align		4
        /*0070*/ 	.byte	0x04, 0x0a
        /*0072*/ 	.short	(.L_73 - .L_72)
	.align		4
.L_72:
        /*0074*/ 	.word	index@(.nv.constant0._Z9addition2PKfS0_Pfi)
        /*0078*/ 	.short	0x0380
        /*007a*/ 	.short	0x001c


	//----- nvinfo : EIATTR_SW_WAR
	.align		4
.L_73:
        /*007c*/ 	.byte	0x04, 0x36
        /*007e*/ 	.short	(.L_75 - .L_74)
.L_74:
        /*0080*/ 	.word	0x00000008
.L_75:


//--------------------- .nv.info._Z8additionPKfS0_Pfi --------------------------
	.section	.nv.info._Z8additionPKfS0_Pfi,"",@"SHT_CUDA_INFO"
	.sectionflags	@""
	.align	4


	//----- nvinfo : EIATTR_CUDA_API_VERSION
	.align		4
        /*0000*/ 	.byte	0x04, 0x37
        /*0002*/ 	.short	(.L_77 - .L_76)
.L_76:
        /*0004*/ 	.word	0x00000082


	//----- nvinfo : EIATTR_KPARAM_INFO
	.align		4
.L_77:
        /*0008*/ 	.byte	0x04, 0x17
        /*000a*/ 	.short	(.L_79 - .L_78)
.L_78:
        /*000c*/ 	.word	0x00000000
        /*0010*/ 	.short	0x0003
        /*0012*/ 	.short	0x0018
        /*0014*/ 	.byte	0x00, 0xf0, 0x11, 0x00


	//----- nvinfo : EIATTR_KPARAM_INFO
	.align		4
.L_79:
        /*0018*/ 	.byte	0x04, 0x17
        /*001a*/ 	.short	(.L_81 - .L_80)
.L_80:
        /*001c*/ 	.word	0x00000000
        /*0020*/ 	.short	0x0002
        /*0022*/ 	.short	0x0010
        /*0024*/ 	.byte	0x00, 0xf5, 0x21, 0x00


	//----- nvinfo : EIATTR_KPARAM_INFO
	.align		4
.L_81:
        /*0028*/ 	.byte	0x04, 0x17
        /*002a*/ 	.short	(.L_83 - .L_82)
.L_82:
        /*002c*/ 	.word	0x00000000
        /*0030*/ 	.short	0x0001
        /*0032*/ 	.short	0x0008
        /*0034*/ 	.byte	0x00, 0xf5, 0x21, 0x00


	//----- nvinfo : EIATTR_KPARAM_INFO
	.align		4
.L_83:
        /*0038*/ 	.byte	0x04, 0x17
        /*003a*/ 	.short	(.L_85 - .L_84)
.L_84:
        /*003c*/ 	.word	0x00000000
        /*0040*/ 	.short	0x0000
        /*0042*/ 	.short	0x0000
        /*0044*/ 	.byte	0x00, 0xf5, 0x21, 0x00


	//----- nvinfo : EIATTR_SPARSE_MMA_MASK
	.align		4
.L_85:
        /*0048*/ 	.byte	0x03, 0x50
        /*004a*/ 	.short	0x0000


	//----- nvinfo : EIATTR_MAXREG_COUNT
	.align		4
        /*004c*/ 	.byte	0x03, 0x1b
        /*004e*/ 	.short	0x00ff


	//----- nvinfo : EIATTR_MERCURY_ISA_VERSION
	.align		4
        /*0050*/ 	.byte	0x03, 0x5f
        /*0052*/ 	.short	0x0101


	//----- nvinfo : EIATTR_VRC_CTA_INIT_COUNT
	.align		4
        /*0054*/ 	.byte	0x02, 0x4a
	.zero		1
	.zero		1


	//----- nvinfo : EIATTR_EXIT_INSTR_OFFSETS
	.align		4
        /*0058*/ 	.byte	0x04, 0x1c
        /*005a*/ 	.short	(.L_87 - .L_86)


	//   ....[0]....
.L_86:
        /*005c*/ 	.word	0x00000070


	//   ....[1]....
        /*0060*/ 	.word	0x00000130


	//----- nvinfo : EIATTR_CBANK_PARAM_SIZE
	.align		4
.L_87:
        /*0064*/ 	.byte	0x03, 0x19
        /*0066*/ 	.short	0x001c


	//----- nvinfo : EIATTR_PARAM_CBANK
	.align		4
        /*0068*/ 	.byte	0x04, 0x0a
        /*006a*/ 	.short	(.L_89 - .L_88)
	.align		4
.L_88:
        /*006c*/ 	.word	index@(.nv.constant0._Z8additionPKfS0_Pfi)
        /*0070*/ 	.short	0x0380
        /*0072*/ 	.short	0x001c


	//----- nvinfo : EIATTR_SW_WAR
	.align		4
.L_89:
        /*0074*/ 	.byte	0x04, 0x36
        /*0076*/ 	.short	(.L_91 - .L_90)
.L_90:
        /*0078*/ 	.word	0x00000008
.L_91:


//--------------------- .nv.callgraph             --------------------------
	.section	.nv.callgraph,"",@"SHT_CUDA_CALLGRAPH"
	.align	4
	.sectionentsize	8
	.align		4
        /*0000*/ 	.word	0x00000000
	.align		4
        /*0004*/ 	.word	0xffffffff
	.align		4
        /*0008*/ 	.word	0x00000000
	.align		4
        /*000c*/ 	.word	0xfffffffe
	.align		4
        /*0010*/ 	.word	0x00000000
	.align		4
        /*0014*/ 	.word	0xfffffffd
	.align		4
        /*0018*/ 	.word	0x00000000
	.align		4
        /*001c*/ 	.word	0xfffffffc


//--------------------- .text._Z9addition4PKfS0_Pfi --------------------------
	.section	.text._Z9addition4PKfS0_Pfi,"ax",@progbits
	.align	128
        .global         _Z9addition4PKfS0_Pfi
        .type           _Z9addition4PKfS0_Pfi,@function
        .size           _Z9addition4PKfS0_Pfi,(.L_x_6 - _Z9addition4PKfS0_Pfi)
        .other          _Z9addition4PKfS0_Pfi,@"STO_CUDA_ENTRY STV_DEFAULT"
_Z9addition4PKfS0_Pfi:
.text._Z9addition4PKfS0_Pfi:
[----:B------:R-:W-:Y:S01]  /*0000*/  LDC R1, c[0x0][0x37c] ;  /* 0x0000df00ff017b82 */ /* 0x000fe20000000800 */
[----:B------:R-:W0:Y:S07]  /*0010*/  S2R R0, SR_TID.X ;  /* 0x0000000000007919 */ /* 0x000e2e0000002100 */
[----:B------:R-:W0:Y:S01]  /*0020*/  S2UR UR4, SR_CTAID.X ;  /* 0x00000000000479c3 */ /* 0x000e220000002500 */
[----:B------:R-:W1:Y:S07]  /*0030*/  LDCU UR5, c[0x0][0x398] ;  /* 0x00007300ff0577ac */ /* 0x000e6e0008000800 */
[----:B------:R-:W0:Y:S02]  /*0040*/  LDC R15, c[0x0][0x360] ;  /* 0x0000d800ff0f7b82 */ /* 0x000e240000000800 */
[----:B0-----:R-:W-:-:S05]  /*0050*/  IMAD R0, R15, UR4, R0 ;  /* 0x000000040f007c24 */ /* 0x001fca000f8e0200 */
[----:B-1----:R-:W-:-:S13]  /*0060*/  ISETP.GE.AND P0, PT, R0, UR5, PT ;  /* 0x0000000500007c0c */ /* 0x002fda000bf06270 */
[----:B------:R-:W-:Y:S05]  /*0070*/  @P0 EXIT ;  /* 0x000000000000094d */ /* 0x000fea0003800000 */
[----:B------:R-:W0:Y:S01]  /*0080*/  LDC.64 R12, c[0x0][0x390] ;  /* 0x0000e400ff0c7b82 */ /* 0x000e220000000a00 */
[----:B------:R-:W1:Y:S01]  /*0090*/  LDCU UR4, c[0x0][0x370] ;  /* 0x00006e00ff0477ac */ /* 0x000e620008000800 */
[----:B------:R-:W2:Y:S06]  /*00a0*/  LDCU.64 UR6, c[0x0][0x358] ;  /* 0x00006b00ff0677ac */ /* 0x000eac0008000a00 */
[----:B------:R-:W3:Y:S08]  /*00b0*/  LDC.64 R8, c[0x0][0x380] ;  /* 0x0000e000ff087b82 */ /* 0x000ef00000000a00 */
[----:B------:R-:W4:Y:S01]  /*00c0*/  LDC.64 R10, c[0x0][0x388] ;  /* 0x0000e200ff0a7b82 */ /* 0x000f220000000a00 */
[----:B-1----:R-:W-:-:S07]  /*00d0*/  IMAD R15, R15, UR4, RZ ;  /* 0x000000040f0f7c24 */ /* 0x002fce000f8e02ff */
.L_x_0:
[----:B---3--:R-:W-:-:S04]  /*00e0*/  IMAD.WIDE R2, R0, 0x4, R8 ;  /* 0x0000000400027825 */ /* 0x008fc800078e0208 */
[C---:B----4-:R-:W-:Y:S02]  /*00f0*/  IMAD.WIDE R4, R0.reuse, 0x4, R10 ;  /* 0x0000000400047825 */ /* 0x050fe400078e020a */
[----:B--2---:R-:W2:Y:S04]  /*0100*/  LDG.E R2, desc[UR6][R2.64] ;  /* 0x0000000602027981 */ /* 0x004ea8000c1e1900 */
[----:B------:R-:W2:Y:S01]  /*0110*/  LDG.E R5, desc[UR6][R4.64] ;  /* 0x0000000604057981 */ /* 0x000ea2000c1e1900 */
[----:B01----:R-:W-:Y:S01]  /*0120*/  IMAD.WIDE R6, R0, 0x4, R12 ;  /* 0x0000000400067825 */ /* 0x003fe200078e020c */
[----:B------:R-:W-:-:S04]  /*0130*/  IADD3 R0, PT, PT, R15, R0, RZ ;  /* 0x000000000f007210 */ /* 0x000fc80007ffe0ff */
[----:B------:R-:W-:Y:S01]  /*0140*/  ISETP.GE.AND P0, PT, R0, UR5, PT ;  /* 0x0000000500007c0c */ /* 0x000fe2000bf06270 */
[----:B--2---:R-:W-:-:S05]  /*0150*/  FADD R17, R2, R5 ;  /* 0x0000000502117221 */ /* 0x004fca0000000000 */
[----:B------:R1:W-:Y:S07]  /*0160*/  STG.E desc[UR6][R6.64], R17 ;  /* 0x0000001106007986 */ /* 0x0003ee000c101906 */
[----:B------:R-:W-:Y:S05]  /*0170*/  @!P0 BRA `(.L_x_0) ;  /* 0xfffffffc00d88947 */ /* 0x000fea000383ffff */
[----:B------:R-:W-:Y:S05]  /*0180*/  EXIT ;  /* 0x000000000000794d */ /* 0x000fea0003800000 */
.L_x_1:
[----:B------:R-:W-:-:S00]  /*0190*/  BRA `(.L_x_1) ;  /* 0xfffffffc00fc7947 */ /* 0x000fc0000383ffff */
[----:B------:R-:W-:-:S00]  /*01a0*/  NOP ;  /* 0x0000000000007918 */ /* 0x000fc00000000000 */
        /* <DEDUP_REMOVED lines=13> */
.L_x_6:


//--------------------- .text._Z10adddition3PKfS0_Pfi --------------------------
	.section	.text._Z10adddition3PKfS0_Pfi,"ax",@progbits
	.align	128
        .global         _Z10adddition3PKfS0_Pfi
        .type           _Z10adddition3PKfS0_Pfi,@function
        .size           _Z10adddition3PKfS0_Pfi,(.L_x_7 - _Z10adddition3PKfS0_Pfi)
        .other          _Z10adddition3PKfS0_Pfi,@"STO_CUDA_ENTRY STV_DEFAULT"
_Z10adddition3PKfS0_Pfi:
.text._Z10adddition3PKfS0_Pfi:
[----:B------:R-:W-:Y:S01]  /*0000*/  LDC R1, c[0x0][0x37c] ;  /* 0x0000df00ff017b82 */ /* 0x000fe20000000800 */
[----:B------:R-:W0:Y:S07]  /*0010*/  S2R R0, SR_TID.X ;  /* 0x0000000000007919 */ /* 0x000e2e0000002100 */
[----:B------:R-:W0:Y:S01]  /*0020*/  S2UR UR4, SR_CTAID.X ;  /* 0x00000000000479c3 */ /* 0x000e220000002500 */
[----:B------:R-:W1:Y:S07]  /*0030*/  LDCU UR5, c[0x0][0x398] ;  /* 0x00007300ff0577ac */ /* 0x000e6e0008000800 */
[----:B------:R-:W0:Y:S02]  /*0040*/  LDC R9, c[0x0][0x360] ;  /* 0x0000d800ff097b82 */ /* 0x000e240000000800 */
[----:B0-----:R-:W-:-:S05]  /*0050*/  IMAD R9, R9, UR4, R0 ;  /* 0x0000000409097c24 */ /* 0x001fca000f8e0200 */
[----:B------:R-:W-:-:S04]  /*0060*/  LEA R0, R9, 0x3, 0x2 ;  /* 0x0000000309007811 */ /* 0x000fc800078e10ff */
[----:B-1----:R-:W-:-:S13]  /*0070*/  ISETP.GE.AND P0, PT, R0, UR5, PT ;  /* 0x0000000500007c0c */ /* 0x002fda000bf06270 */
[----:B------:R-:W-:Y:S05]  /*0080*/  @P0 EXIT ;  /* 0x000000000000094d */ /* 0x000fea0003800000 */
[----:B------:R-:W0:Y:S01]  /*0090*/  LDC.64 R2, c[0x0][0x380] ;  /* 0x0000e000ff027b82 */ /* 0x000e220000000a00 */
[----:B------:R-:W1:Y:S07]  /*00a0*/  LDCU.64 UR4, c[0x0][0x358] ;  /* 0x00006b00ff0477ac */ /* 0x000e6e0008000a00 */
[----:B------:R-:W2:Y:S08]  /*00b0*/  LDC.64 R4, c[0x0][0x388] ;  /* 0x0000e200ff047b82 */ /* 0x000eb00000000a00 */
[----:B------:R-:W3:Y:S01]  /*00c0*/  LDC.64 R6, c[0x0][0x390] ;  /* 0x0000e400ff067b82 */ /* 0x000ee20000000a00 */
[----:B0-----:R-:W-:-:S05]  /*00d0*/  IMAD.WIDE R2, R9, 0x10, R2 ;  /* 0x0000001009027825 */ /* 0x001fca00078e0202 */
[----:B-1----:R-:W4:Y:S01]  /*00e0*/  LDG.E.128 R12, desc[UR4][R2.64] ;  /* 0x00000004020c7981 */ /* 0x002f22000c1e1d00 */
[----:B--2---:R-:W-:-:S05]  /*00f0*/  IMAD.WIDE R4, R9, 0x10, R4 ;  /* 0x0000001009047825 */ /* 0x004fca00078e0204 */
[----:B------:R-:W4:Y:S01]  /*0100*/  LDG.E.128 R16, desc[UR4][R4.64] ;  /* 0x0000000404107981 */ /* 0x000f22000c1e1d00 */
[----:B---3--:R-:W-:-:S04]  /*0110*/  IMAD.WIDE R6, R9, 0x10, R6 ;  /* 0x0000001009067825 */ /* 0x008fc800078e0206 */
[----:B----4-:R-:W-:Y:S01]  /*0120*/  FADD R12, R12, R16 ;  /* 0x000000100c0c7221 */ /* 0x010fe20000000000 */
[----:B------:R-:W-:Y:S01]  /*0130*/  FADD R13, R13, R17 ;  /* 0x000000110d0d7221 */ /* 0x000fe20000000000 */
[----:B------:R-:W-:Y:S01]  /*0140*/  FADD R14, R14, R18 ;  /* 0x000000120e0e7221 */ /* 0x000fe20000000000 */
[----:B------:R-:W-:-:S05]  /*0150*/  FADD R15, R15, R19 ;  /* 0x000000130f0f7221 */ /* 0x000fca0000000000 */
[----:B------:R-:W-:Y:S01]  /*0160*/  STG.E.128 desc[UR4][R6.64], R12 ;  /* 0x0000000c06007986 */ /* 0x000fe2000c101d04 */
[----:B------:R-:W-:Y:S05]  /*0170*/  EXIT ;  /* 0x000000000000794d */ /* 0x000fea0003800000 */
.L_x_2:
        /* <DEDUP_REMOVED lines=16> */
.L_x_7:


//--------------------- .text._Z9addition2PKfS0_Pfi --------------------------
	.section	.text._Z9addition2PKfS0_Pfi,"ax",@progbits
	.align	128
        .global         _Z9addition2PKfS0_Pfi
        .type           _Z9addition2PKfS0_Pfi,@function
        .size           _Z9addition2PKfS0_Pfi,(.L_x_8 - _Z9addition2PKfS0_Pfi)
        .other          _Z9addition2PKfS0_Pfi,@"STO_CUDA_ENTRY STV_DEFAULT"
_Z9addition2PKfS0_Pfi:
.text._Z9addition2PKfS0_Pfi:
        /* <DEDUP_REMOVED lines=14> */
.L_x_3:
        /* <DEDUP_REMOVED lines=11> */
.L_x_4:
        /* <DEDUP_REMOVED lines=15> */
.L_x_8:


//--------------------- .text._Z8additionPKfS0_Pfi --------------------------
	.section	.text._Z8additionPKfS0_Pfi,"ax",@progbits
	.align	128
        .global         _Z8additionPKfS0_Pfi
        .type           _Z8additionPKfS0_Pfi,@function
        .size           _Z8additionPKfS0_Pfi,(.L_x_9 - _Z8additionPKfS0_Pfi)
        .other          _Z8additionPKfS0_Pfi,@"STO_CUDA_ENTRY STV_DEFAULT"
_Z8additionPKfS0_Pfi:
.text._Z8additionPKfS0_Pfi:
        /* <DEDUP_REMOVED lines=9> */
[----:B------:R-:W1:Y:S07]  /*0090*/  LDCU.64 UR4, c[0x0][0x358] ;  /* 0x00006b00ff0477ac */ /* 0x000e6e0008000a00 */
[----:B------:R-:W2:Y:S08]  /*00a0*/  LDC.64 R4, c[0x0][0x388] ;  /* 0x0000e200ff047b82 */ /* 0x000eb00000000a00 */
[----:B------:R-:W3:Y:S01]  /*00b0*/  LDC.64 R6, c[0x0][0x390] ;  /* 0x0000e400ff067b82 */ /* 0x000ee20000000a00 */
[----:B0-----:R-:W-:-:S06]  /*00c0*/  IMAD.WIDE R2, R9, 0x4, R2 ;  /* 0x0000000409027825 */ /* 0x001fcc00078e0202 */
[----:B-1----:R-:W4:Y:S01]  /*00d0*/  LDG.E R2, desc[UR4][R2.64] ;  /* 0x0000000402027981 */ /* 0x002f22000c1e1900 */
[----:B--2---:R-:W-:-:S06]  /*00e0*/  IMAD.WIDE R4, R9, 0x4, R4 ;  /* 0x0000000409047825 */ /* 0x004fcc00078e0204 */
[----:B------:R-:W4:Y:S01]  /*00f0*/  LDG.E R5, desc[UR4][R4.64] ;  /* 0x0000000404057981 */ /* 0x000f22000c1e1900 */
[----:B---3--:R-:W-:-:S04]  /*0100*/  IMAD.WIDE R6, R9, 0x4, R6 ;  /* 0x0000000409067825 */ /* 0x008fc800078e0206 */
[----:B----4-:R-:W-:-:S05]  /*0110*/  FADD R9, R2, R5 ;  /* 0x0000000502097221 */ /* 0x010fca0000000000 */
[----:B------:R-:W-:Y:S01]  /*0120*/  STG.E desc[UR4][R6.64], R9 ;  /* 0x0000000906007986 */ /* 0x000fe2000c101904 */
[----:B------:R-:W-:Y:S05]  /*0130*/  EXIT ;  /* 0x000000000000794d */ /* 0x000fea0003800000 */
.L_x_5:
        /* <DEDUP_REMOVED lines=12> */
.L_x_9:


//--------------------- .nv.shared.reserved.0     --------------------------
	.section	.nv.shared.reserved.0,"aw",@nobits
	.weak		__nv_reservedSMEM_offset_0_alias
	.size		__nv_reservedSMEM_offset_0_alias, 0, 64
	.other		__nv_reservedSMEM_offset_0_alias,@"STO_CUDA_RESERVED_SHARED STV_DEFAULT"
__nv_reservedSMEM_offset_0_alias:
	.zero		0
	.zero		64


//--------------------- .nv.constant0._Z9addition4PKfS0_Pfi --------------------------
	.section	.nv.constant0._Z9addition4PKfS0_Pfi,"a",@progbits
	.sectionflags	@""
	.align	4
.nv.constant0._Z9addition4PKfS0_Pfi:
	.zero		924


//--------------------- .nv.constant0._Z10adddition3PKfS0_Pfi --------------------------
	.section	.nv.constant0._Z10adddition3PKfS0_Pfi,"a",@progbits
	.sectionflags	@""
	.align	4
.nv.constant0._Z10adddition3PKfS0_Pfi:
	.zero		924


//--------------------- .nv.constant0._Z9addition2PKfS0_Pfi --------------------------
	.section	.nv.constant0._Z9addition2PKfS0_Pfi,"a",@progbits
	.sectionflags	@""
	.align	4
.nv.constant0._Z9addition2PKfS0_Pfi:
	.zero		924


//--------------------- .nv.constant0._Z8additionPKfS0_Pfi --------------------------
	.section	.nv.constant0._Z8additionPKfS0_Pfi,"a",@progbits
	.sectionflags	@""
	.align	4
.nv.constant0._Z8additionPKfS0_Pfi:
	.zero		924


//--------------------- SYMBOLS --------------------------

	.type		.nv.reservedSmem.offset0,@object
	.size		.nv.reservedSmem.offset0,0x4
